//
// Generated by NVIDIA NVVM Compiler
//
// Compiler Build ID: CL-36424714
// Cuda compilation tools, release 13.0, V13.0.88
// Based on NVVM 20.0.0
//

.version 9.0
.target sm_100
.address_size 64

	// .globl	_Z4scanPfS_

.visible .entry _Z4scanPfS_(
	.param .u64 .ptr .align 1 _Z4scanPfS__param_0,
	.param .u64 .ptr .align 1 _Z4scanPfS__param_1
)
{
	.reg .pred 	%p<9>;
	.reg .b32 	%r<37>;
	.reg .b32 	%f<17>;
	.reg .b64 	%rd<18>;

	ld.param.u64 	%rd4, [_Z4scanPfS__param_0];
	ld.param.u64 	%rd5, [_Z4scanPfS__param_1];
	cvta.to.global.u64 	%rd1, %rd4;
	cvta.to.global.u64 	%rd2, %rd5;
	mov.u32 	%r1, %tid.x;
	setp.ne.s32 	%p1, %r1, 0;
	@%p1 bra 	$L__BB0_2;
	mov.b32 	%r21, 0;
	st.global.u32 	[%rd2], %r21;
$L__BB0_2:
	mul.wide.u32 	%rd6, %r1, 4;
	add.s64 	%rd7, %rd1, %rd6;
	ld.global.f32 	%f1, [%rd7];
	add.s64 	%rd3, %rd2, %rd6;
	st.global.f32 	[%rd3+4], %f1;
	bar.sync 	0;
	mov.u32 	%r2, %ntid.x;
	setp.lt.u32 	%p2, %r2, 2;
	setp.eq.s32 	%p3, %r1, 0;
	or.pred  	%p4, %p2, %p3;
	@%p4 bra 	$L__BB0_10;
	add.s32 	%r23, %r1, -1;
	add.s32 	%r24, %r2, -2;
	min.u32 	%r25, %r23, %r24;
	add.s32 	%r3, %r25, 1;
	and.b32  	%r4, %r3, 3;
	setp.lt.u32 	%p5, %r25, 3;
	mov.b32 	%r34, 1;
	@%p5 bra 	$L__BB0_7;
	and.b32  	%r27, %r3, -4;
	neg.s32 	%r32, %r27;
	add.s32 	%r31, %r1, -2;
	mov.b32 	%r33, 0;
$L__BB0_5:
	add.s32 	%r28, %r31, 1;
	mul.wide.u32 	%rd8, %r28, 4;
	add.s64 	%rd9, %rd1, %rd8;
	ld.global.f32 	%f2, [%rd9];
	ld.global.f32 	%f3, [%rd3+4];
	add.f32 	%f4, %f2, %f3;
	st.global.f32 	[%rd3+4], %f4;
	bar.sync 	0;
	add.s32 	%r29, %r31, -2;
	mul.wide.u32 	%rd10, %r31, 4;
	add.s64 	%rd11, %rd1, %rd10;
	ld.global.f32 	%f5, [%rd11];
	ld.global.f32 	%f6, [%rd3+4];
	add.f32 	%f7, %f5, %f6;
	st.global.f32 	[%rd3+4], %f7;
	bar.sync 	0;
	add.s32 	%r30, %r31, -1;
	mul.wide.u32 	%rd12, %r30, 4;
	add.s64 	%rd13, %rd1, %rd12;
	ld.global.f32 	%f8, [%rd13];
	ld.global.f32 	%f9, [%rd3+4];
	add.f32 	%f10, %f8, %f9;
	st.global.f32 	[%rd3+4], %f10;
	bar.sync 	0;
	mul.wide.u32 	%rd14, %r29, 4;
	add.s64 	%rd15, %rd1, %rd14;
	ld.global.f32 	%f11, [%rd15];
	ld.global.f32 	%f12, [%rd3+4];
	add.f32 	%f13, %f11, %f12;
	st.global.f32 	[%rd3+4], %f13;
	bar.sync 	0;
	add.s32 	%r33, %r33, 4;
	add.s32 	%r32, %r32, 4;
	add.s32 	%r31, %r31, -4;
	setp.ne.s32 	%p6, %r32, 0;
	@%p6 bra 	$L__BB0_5;
	add.s32 	%r34, %r33, 1;
$L__BB0_7:
	setp.eq.s32 	%p7, %r4, 0;
	@%p7 bra 	$L__BB0_10;
	sub.s32 	%r36, %r1, %r34;
	neg.s32 	%r35, %r4;
$L__BB0_9:
	.pragma "nounroll";
	mul.wide.u32 	%rd16, %r36, 4;
	add.s64 	%rd17, %rd1, %rd16;
	ld.global.f32 	%f14, [%rd17];
	ld.global.f32 	%f15, [%rd3+4];
	add.f32 	%f16, %f14, %f15;
	st.global.f32 	[%rd3+4], %f16;
	bar.sync 	0;
	add.s32 	%r36, %r36, -1;
	add.s32 	%r35, %r35, 1;
	setp.ne.s32 	%p8, %r35, 0;
	@%p8 bra 	$L__BB0_9;
$L__BB0_10:
	ret;

}


// ===== COMPILED SASS (sm_100) =====

	.target	sm_100

	.elftype	@"ET_EXEC"


//--------------------- .note.nv.tkinfo           --------------------------
	.section	.note.nv.tkinfo,"",@"SHT_NOTE"
	.sectionflags	@"SHF_NOTE_NV_TKINFO"
	.tkinfo
        /*0018*/ 	.word	0x00000002
        /*0030*/ 	.string	""
        /*0030*/ 	.string	"ptxas"
        /*0030*/ 	.string	"Cuda compilation tools, release 13.0, V13.0.88"
        /*0030*/ 	.string	"Build cuda_13.0.r13.0/compiler.36424714_0"
        /*0030*/ 	.string	"-arch sm_100 -m 64 "



//--------------------- .note.nv.cuinfo           --------------------------
	.section	.note.nv.cuinfo,"",@"SHT_NOTE"
	.sectionflags	@"SHF_NOTE_NV_CUINFO"
        /*0018*/ 	.short	0x0002
        /*001a*/ 	.short	0x0064
        /*001c*/ 	.short	0x0082
	.zero		2


//--------------------- .nv.info                  --------------------------
	.section	.nv.info,"",@"SHT_CUDA_INFO"
	.align	4


	//----- nvinfo : EIATTR_REGCOUNT
	.align		4
        /*0000*/ 	.byte	0x04, 0x2f
        /*0002*/ 	.short	(.L_1 - .L_0)
	.align		4
.L_0:
        /*0004*/ 	.word	index@(_Z4scanPfS_)
        /*0008*/ 	.word	0x00000018


	//----- nvinfo : EIATTR_FRAME_SIZE
	.align		4
.L_1:
        /*000c*/ 	.byte	0x04, 0x11
        /*000e*/ 	.short	(.L_3 - .L_2)
	.align		4
.L_2:
        /*0010*/ 	.word	index@(_Z4scanPfS_)
        /*0014*/ 	.word	0x00000000


	//----- nvinfo : EIATTR_MIN_STACK_SIZE
	.align		4
.L_3:
        /*0018*/ 	.byte	0x04, 0x12
        /*001a*/ 	.short	(.L_5 - .L_4)
	.align		4
.L_4:
        /*001c*/ 	.word	index@(_Z4scanPfS_)
        /*0020*/ 	.word	0x00000000
.L_5:


//--------------------- .nv.compat                --------------------------
	.section	.nv.compat,"",@"SHT_CUDA_COMPAT_INFO"
	.align	4
        /*0000*/ 	.byte	0x02, 0x09, 0x00, 0x00, 0x02, 0x02, 0x01, 0x00, 0x02, 0x05, 0x05, 0x00, 0x03, 0x07, 0x01, 0x01
        /*0010*/ 	.byte	0x02, 0x03, 0x00, 0x00, 0x02, 0x06, 0x01, 0x00, 0x04, 0x0b, 0x08, 0x00, 0x09, 0x00, 0x00, 0x00
        /*0020*/ 	.byte	0x00, 0x00, 0x00, 0x00


//--------------------- .nv.info._Z4scanPfS_      --------------------------
	.section	.nv.info._Z4scanPfS_,"",@"SHT_CUDA_INFO"
	.sectionflags	@""
	.align	4


	//----- nvinfo : EIATTR_CUDA_API_VERSION
	.align		4
        /*0000*/ 	.byte	0x04, 0x37
        /*0002*/ 	.short	(.L_7 - .L_6)
.L_6:
        /*0004*/ 	.word	0x00000082


	//----- nvinfo : EIATTR_KPARAM_INFO
	.align		4
.L_7:
        /*0008*/ 	.byte	0x04, 0x17
        /*000a*/ 	.short	(.L_9 - .L_8)
.L_8:
        /*000c*/ 	.word	0x00000000
        /*0010*/ 	.short	0x0001
        /*0012*/ 	.short	0x0008
        /*0014*/ 	.byte	0x00, 0xf5, 0x21, 0x00


	//----- nvinfo : EIATTR_KPARAM_INFO
	.align		4
.L_9:
        /*0018*/ 	.byte	0x04, 0x17
        /*001a*/ 	.short	(.L_11 - .L_10)
.L_10:
        /*001c*/ 	.word	0x00000000
        /*0020*/ 	.short	0x0000
        /*0022*/ 	.short	0x0000
        /*0024*/ 	.byte	0x00, 0xf5, 0x21, 0x00


	//----- nvinfo : EIATTR_SPARSE_MMA_MASK
	.align		4
.L_11:
        /*0028*/ 	.byte	0x03, 0x50
        /*002a*/ 	.short	0x0000


	//----- nvinfo : EIATTR_MAXREG_COUNT
	.align		4
        /*002c*/ 	.byte	0x03, 0x1b
        /*002e*/ 	.short	0x00ff


	//----- nvinfo : EIATTR_NUM_BARRIERS
	.align		4
        /*0030*/ 	.byte	0x02, 0x4c
        /*0032*/ 	.byte	0x01
	.zero		1


	//----- nvinfo : EIATTR_MERCURY_ISA_VERSION
	.align		4
        /*0034*/ 	.byte	0x03, 0x5f
        /*0036*/ 	.short	0x0101


	//----- nvinfo : EIATTR_VRC_CTA_INIT_COUNT
	.align		4
        /*0038*/ 	.byte	0x02, 0x4a
	.zero		1
	.zero		1


	//----- nvinfo : EIATTR_EXIT_INSTR_OFFSETS
	.align		4
        /*003c*/ 	.byte	0x04, 0x1c
        /*003e*/ 	.short	(.L_13 - .L_12)


	//   ....[0]....
.L_12:
        /*0040*/ 	.word	0x00000100


	//   ....[1]....
        /*0044*/ 	.word	0x000003f0


	//   ....[2]....
        /*0048*/ 	.word	0x000004d0


	//----- nvinfo : EIATTR_CRS_STACK_SIZE
	.align		4
.L_13:
        /*004c*/ 	.byte	0x04, 0x1e
        /*004e*/ 	.short	(.L_15 - .L_14)
.L_14:
        /*0050*/ 	.word	0x00000000


	//----- nvinfo : EIATTR_CBANK_PARAM_SIZE
	.align		4
.L_15:
        /*0054*/ 	.byte	0x03, 0x19
        /*0056*/ 	.short	0x0010


	//----- nvinfo : EIATTR_PARAM_CBANK
	.align		4
        /*0058*/ 	.byte	0x04, 0x0a
        /*005a*/ 	.short	(.L_17 - .L_16)
	.align		4
.L_16:
        /*005c*/ 	.word	index@(.nv.constant0._Z4scanPfS_)
        /*0060*/ 	.short	0x0380
        /*0062*/ 	.short	0x0010


	//----- nvinfo : EIATTR_SW_WAR
	.align		4
.L_17:
        /*0064*/ 	.byte	0x04, 0x36
        /*0066*/ 	.short	(.L_19 - .L_18)
.L_18:
        /*0068*/ 	.word	0x00000008
.L_19:


//--------------------- .nv.callgraph             --------------------------
	.section	.nv.callgraph,"",@"SHT_CUDA_CALLGRAPH"
	.align	4
	.sectionentsize	8
	.align		4
        /*0000*/ 	.word	0x00000000
	.align		4
        /*0004*/ 	.word	0xffffffff
	.align		4
        /*0008*/ 	.word	0x00000000
	.align		4
        /*000c*/ 	.word	0xfffffffe
	.align		4
        /*0010*/ 	.word	0x00000000
	.align		4
        /*0014*/ 	.word	0xfffffffd
	.align		4
        /*0018*/ 	.word	0x00000000
	.align		4
        /*001c*/ 	.word	0xfffffffc


//--------------------- .text._Z4scanPfS_         --------------------------
	.section	.text._Z4scanPfS_,"ax",@progbits
	.align	128
        .global         _Z4scanPfS_
        .type           _Z4scanPfS_,@function
        .size           _Z4scanPfS_,(.L_x_4 - _Z4scanPfS_)
        .other          _Z4scanPfS_,@"STO_CUDA_ENTRY STV_DEFAULT"
_Z4scanPfS_:
.text._Z4scanPfS_:
[----:B------:R-:W-:Y:S01]  /*0000*/  LDC R1, c[0x0][0x37c] ;  /* 0x0000df00ff017b82 */ /* 0x000fe20000000800 */
[----:B------:R-:W0:Y:S07]  /*0010*/  S2R R7, SR_TID.X ;  /* 0x0000000000077919 */ /* 0x000e2e0000002100 */
[----:B------:R-:W1:Y:S01]  /*0020*/  LDC.64 R2, c[0x0][0x380] ;  /* 0x0000e000ff027b82 */ /* 0x000e620000000a00 */
[----:B------:R-:W2:Y:S07]  /*0030*/  LDCU.64 UR4, c[0x0][0x358] ;  /* 0x00006b00ff0477ac */ /* 0x000eae0008000a00 */
[----:B------:R-:W3:Y:S01]  /*0040*/  LDC.64 R4, c[0x0][0x388] ;  /* 0x0000e200ff047b82 */ /* 0x000ee20000000a00 */
[C---:B0-----:R-:W-:Y:S01]  /*0050*/  ISETP.NE.AND P0, PT, R7.reuse, RZ, PT ;  /* 0x000000ff0700720c */ /* 0x041fe20003f05270 */
[----:B-1----:R-:W-:-:S12]  /*0060*/  IMAD.WIDE.U32 R10, R7, 0x4, R2 ;  /* 0x00000004070a7825 */ /* 0x002fd800078e0002 */
[----:B------:R-:W2:Y:S02]  /*0070*/  @!P0 LDC.64 R8, c[0x0][0x388] ;  /* 0x0000e200ff088b82 */ /* 0x000ea40000000a00 */
[----:B--2---:R0:W-:Y:S04]  /*0080*/  @!P0 STG.E desc[UR4][R8.64], RZ ;  /* 0x000000ff08008986 */ /* 0x0041e8000c101904 */
[----:B------:R-:W2:Y:S02]  /*0090*/  LDG.E R11, desc[UR4][R10.64] ;  /* 0x000000040a0b7981 */ /* 0x000ea4000c1e1900 */
[----:B------:R-:W1:Y:S01]  /*00a0*/  LDC R0, c[0x0][0x360] ;  /* 0x0000d800ff007b82 */ /* 0x000e620000000800 */
[C---:B---3--:R-:W-:Y:S01]  /*00b0*/  IMAD.WIDE.U32 R4, R7.reuse, 0x4, R4 ;  /* 0x0000000407047825 */ /* 0x048fe200078e0004 */
[----:B------:R-:W-:-:S04]  /*00c0*/  ISETP.NE.AND P0, PT, R7, RZ, PT ;  /* 0x000000ff0700720c */ /* 0x000fc80003f05270 */
[----:B-1----:R-:W-:Y:S01]  /*00d0*/  ISETP.LT.U32.OR P0, PT, R0, 0x2, !P0 ;  /* 0x000000020000780c */ /* 0x002fe20004701470 */
[----:B--2---:R0:W-:Y:S01]  /*00e0*/  STG.E desc[UR4][R4.64+0x4], R11 ;  /* 0x0000040b04007986 */ /* 0x0041e2000c101904 */
[----:B------:R-:W-:Y:S11]  /*00f0*/  BAR.SYNC.DEFER_BLOCKING 0x0 ;  /* 0x0000000000007b1d */ /* 0x000ff60000010000 */
[----:B------:R-:W-:Y:S05]  /*0100*/  @P0 EXIT ;  /* 0x000000000000094d */ /* 0x000fea0003800000 */
[----:B------:R-:W-:Y:S01]  /*0110*/  IADD3 R0, PT, PT, R0, -0x2, RZ ;  /* 0xfffffffe00007810 */ /* 0x000fe20007ffe0ff */
[----:B0-----:R-:W-:-:S03]  /*0120*/  HFMA2 R8, -RZ, RZ, 0, 5.9604644775390625e-08 ;  /* 0x00000001ff087431 */ /* 0x001fc600000001ff */
[----:B------:R-:W-:-:S04]  /*0130*/  VIADDMNMX.U32 R0, R7, 0xffffffff, R0, PT ;  /* 0xffffffff07007846 */ /* 0x000fc80003800000 */
[C---:B------:R-:W-:Y:S01]  /*0140*/  ISETP.GE.U32.AND P0, PT, R0.reuse, 0x3, PT ;  /* 0x000000030000780c */ /* 0x040fe20003f06070 */
[----:B------:R-:W-:-:S05]  /*0150*/  VIADD R6, R0, 0x1 ;  /* 0x0000000100067836 */ /* 0x000fca0000000000 */
[----:B------:R-:W-:-:S07]  /*0160*/  LOP3.LUT R0, R6, 0x3, RZ, 0xc0, !PT ;  /* 0x0000000306007812 */ /* 0x000fce00078ec0ff */
[----:B------:R-:W-:Y:S05]  /*0170*/  @!P0 BRA `(.L_x_0) ;  /* 0x0000000000988947 */ /* 0x000fea0003800000 */
[----:B------:R-:W-:Y:S01]  /*0180*/  LOP3.LUT R8, R6, 0xfffffffc, RZ, 0xc0, !PT ;  /* 0xfffffffc06087812 */ /* 0x000fe200078ec0ff */
[----:B------:R-:W-:Y:S01]  /*0190*/  VIADD R9, R7, 0xfffffffe ;  /* 0xfffffffe07097836 */ /* 0x000fe20000000000 */
[----:B------:R-:W-:-:S03]  /*01a0*/  MOV R6, RZ ;  /* 0x000000ff00067202 */ /* 0x000fc60000000f00 */
[----:B------:R-:W-:-:S07]  /*01b0*/  IMAD.MOV R8, RZ, RZ, -R8 ;  /* 0x000000ffff087224 */ /* 0x000fce00078e0a08 */
.L_x_1:
[----:B------:R-:W-:Y:S01]  /*01c0*/  IADD3 R11, PT, PT, R9, 0x1, RZ ;  /* 0x00000001090b7810 */ /* 0x000fe20007ffe0ff */
[----:B------:R-:W2:Y:S04]  /*01d0*/  LDG.E R15, desc[UR4][R4.64+0x4] ;  /* 0x00000404040f7981 */ /* 0x000ea8000c1e1900 */
[----:B------:R-:W-:-:S06]  /*01e0*/  IMAD.WIDE.U32 R10, R11, 0x4, R2 ;  /* 0x000000040b0a7825 */ /* 0x000fcc00078e0002 */
[----:B------:R-:W2:Y:S01]  /*01f0*/  LDG.E R10, desc[UR4][R10.64] ;  /* 0x000000040a0a7981 */ /* 0x000ea2000c1e1900 */
[----:B------:R-:W-:Y:S05]  /*0200*/  WARPSYNC.ALL ;  /* 0x0000000000007948 */ /* 0x000fea0003800000 */
[----:B0-----:R-:W-:-:S04]  /*0210*/  IMAD.WIDE.U32 R12, R9, 0x4, R2 ;  /* 0x00000004090c7825 */ /* 0x001fc800078e0002 */
[----:B--2---:R-:W-:-:S05]  /*0220*/  FADD R17, R10, R15 ;  /* 0x0000000f0a117221 */ /* 0x004fca0000000000 */
[----:B------:R0:W-:Y:S01]  /*0230*/  STG.E desc[UR4][R4.64+0x4], R17 ;  /* 0x0000041104007986 */ /* 0x0001e2000c101904 */
[----:B------:R-:W-:Y:S06]  /*0240*/  BAR.SYNC.DEFER_BLOCKING 0x0 ;  /* 0x0000000000007b1d */ /* 0x000fec0000010000 */
[----:B------:R-:W2:Y:S04]  /*0250*/  LDG.E R12, desc[UR4][R12.64] ;  /* 0x000000040c0c7981 */ /* 0x000ea8000c1e1900 */
[----:B------:R-:W2:Y:S01]  /*0260*/  LDG.E R15, desc[UR4][R4.64+0x4] ;  /* 0x00000404040f7981 */ /* 0x000ea2000c1e1900 */
[----:B------:R-:W-:-:S02]  /*0270*/  VIADD R21, R9, 0xffffffff ;  /* 0xffffffff09157836 */ /* 0x000fc40000000000 */
[----:B--2---:R-:W-:-:S05]  /*0280*/  FADD R19, R12, R15 ;  /* 0x0000000f0c137221 */ /* 0x004fca0000000000 */
[----:B------:R0:W-:Y:S01]  /*0290*/  STG.E desc[UR4][R4.64+0x4], R19 ;  /* 0x0000041304007986 */ /* 0x0001e2000c101904 */
[----:B------:R-:W-:Y:S01]  /*02a0*/  IMAD.WIDE.U32 R14, R21, 0x4, R2 ;  /* 0x00000004150e7825 */ /* 0x000fe200078e0002 */
[----:B------:R-:W-:Y:S06]  /*02b0*/  BAR.SYNC.DEFER_BLOCKING 0x0 ;  /* 0x0000000000007b1d */ /* 0x000fec0000010000 */
[----:B------:R-:W2:Y:S04]  /*02c0*/  LDG.E R14, desc[UR4][R14.64] ;  /* 0x000000040e0e7981 */ /* 0x000ea8000c1e1900 */
[----:B------:R-:W2:Y:S01]  /*02d0*/  LDG.E R21, desc[UR4][R4.64+0x4] ;  /* 0x0000040404157981 */ /* 0x000ea2000c1e1900 */
[----:B------:R-:W-:-:S05]  /*02e0*/  IADD3 R11, PT, PT, R9, -0x2, RZ ;  /* 0xfffffffe090b7810 */ /* 0x000fca0007ffe0ff */
[----:B------:R-:W-:-:S04]  /*02f0*/  IMAD.WIDE.U32 R10, R11, 0x4, R2 ;  /* 0x000000040b0a7825 */ /* 0x000fc800078e0002 */
[----:B--2---:R-:W-:-:S05]  /*0300*/  FADD R21, R14, R21 ;  /* 0x000000150e157221 */ /* 0x004fca0000000000 */
[----:B------:R0:W-:Y:S01]  /*0310*/  STG.E desc[UR4][R4.64+0x4], R21 ;  /* 0x0000041504007986 */ /* 0x0001e2000c101904 */
[----:B------:R-:W-:Y:S06]  /*0320*/  BAR.SYNC.DEFER_BLOCKING 0x0 ;  /* 0x0000000000007b1d */ /* 0x000fec0000010000 */
[----:B------:R-:W2:Y:S04]  /*0330*/  LDG.E R10, desc[UR4][R10.64] ;  /* 0x000000040a0a7981 */ /* 0x000ea8000c1e1900 */
[----:B------:R-:W2:Y:S01]  /*0340*/  LDG.E R13, desc[UR4][R4.64+0x4] ;  /* 0x00000404040d7981 */ /* 0x000ea2000c1e1900 */
[----:B------:R-:W-:-:S05]  /*0350*/  VIADD R8, R8, 0x4 ;  /* 0x0000000408087836 */ /* 0x000fca0000000000 */
[----:B------:R-:W-:Y:S01]  /*0360*/  ISETP.NE.AND P0, PT, R8, RZ, PT ;  /* 0x000000ff0800720c */ /* 0x000fe20003f05270 */
[----:B------:R-:W-:Y:S01]  /*0370*/  VIADD R9, R9, 0xfffffffc ;  /* 0xfffffffc09097836 */ /* 0x000fe20000000000 */
[----:B------:R-:W-:Y:S01]  /*0380*/  IADD3 R6, PT, PT, R6, 0x4, RZ ;  /* 0x0000000406067810 */ /* 0x000fe20007ffe0ff */
[----:B--2---:R-:W-:-:S05]  /*0390*/  FADD R13, R10, R13 ;  /* 0x0000000d0a0d7221 */ /* 0x004fca0000000000 */
[----:B------:R0:W-:Y:S01]  /*03a0*/  STG.E desc[UR4][R4.64+0x4], R13 ;  /* 0x0000040d04007986 */ /* 0x0001e2000c101904 */
[----:B------:R-:W-:Y:S06]  /*03b0*/  BAR.SYNC.DEFER_BLOCKING 0x0 ;  /* 0x0000000000007b1d */ /* 0x000fec0000010000 */
[----:B------:R-:W-:Y:S05]  /*03c0*/  @P0 BRA `(.L_x_1) ;  /* 0xfffffffc007c0947 */ /* 0x000fea000383ffff */
[----:B------:R-:W-:-:S07]  /*03d0*/  IADD3 R8, PT, PT, R6, 0x1, RZ ;  /* 0x0000000106087810 */ /* 0x000fce0007ffe0ff */
.L_x_0:
[----:B------:R-:W-:-:S13]  /*03e0*/  ISETP.NE.AND P0, PT, R0, RZ, PT ;  /* 0x000000ff0000720c */ /* 0x000fda0003f05270 */
[----:B------:R-:W-:Y:S05]  /*03f0*/  @!P0 EXIT ;  /* 0x000000000000894d */ /* 0x000fea0003800000 */
[----:B------:R-:W-:Y:S01]  /*0400*/  IADD3 R9, PT, PT, R7, -R8, RZ ;  /* 0x8000000807097210 */ /* 0x000fe20007ffe0ff */
[----:B------:R-:W-:-:S07]  /*0410*/  IMAD.MOV R0, RZ, RZ, -R0 ;  /* 0x000000ffff007224 */ /* 0x000fce00078e0a00 */
.L_x_2:
[----:B------:R-:W-:Y:S01]  /*0420*/  IMAD.WIDE.U32 R6, R9, 0x4, R2 ;  /* 0x0000000409067825 */ /* 0x000fe200078e0002 */
[----:B-1----:R-:W2:Y:S05]  /*0430*/  LDG.E R11, desc[UR4][R4.64+0x4] ;  /* 0x00000404040b7981 */ /* 0x002eaa000c1e1900 */
[----:B------:R-:W2:Y:S01]  /*0440*/  LDG.E R6, desc[UR4][R6.64] ;  /* 0x0000000406067981 */ /* 0x000ea2000c1e1900 */
[----:B------:R-:W-:Y:S01]  /*0450*/  IADD3 R0, PT, PT, R0, 0x1, RZ ;  /* 0x0000000100007810 */ /* 0x000fe20007ffe0ff */
[----:B------:R-:W-:Y:S05]  /*0460*/  WARPSYNC.ALL ;  /* 0x0000000000007948 */ /* 0x000fea0003800000 */
[----:B------:R-:W-:-:S02]  /*0470*/  ISETP.NE.AND P0, PT, R0, RZ, PT ;  /* 0x000000ff0000720c */ /* 0x000fc40003f05270 */
[----:B------:R-:W-:Y:S01]  /*0480*/  IADD3 R9, PT, PT, R9, -0x1, RZ ;  /* 0xffffffff09097810 */ /* 0x000fe20007ffe0ff */
[----:B--2---:R-:W-:-:S05]  /*0490*/  FADD R11, R6, R11 ;  /* 0x0000000b060b7221 */ /* 0x004fca0000000000 */
[----:B------:R1:W-:Y:S01]  /*04a0*/  STG.E desc[UR4][R4.64+0x4], R11 ;  /* 0x0000040b04007986 */ /* 0x0003e2000c101904 */
[----:B------:R-:W-:Y:S06]  /*04b0*/  BAR.SYNC.DEFER_BLOCKING 0x0 ;  /* 0x0000000000007b1d */ /* 0x000fec0000010000 */
[----:B------:R-:W-:Y:S05]  /*04c0*/  @P0 BRA `(.L_x_2) ;  /* 0xfffffffc00d40947 */ /* 0x000fea000383ffff */
[----:B------:R-:W-:Y:S05]  /*04d0*/  EXIT ;  /* 0x000000000000794d */ /* 0x000fea0003800000 */
.L_x_3:
[----:B------:R-:W-:-:S00]  /*04e0*/  BRA `(.L_x_3) ;  /* 0xfffffffc00fc7947 */ /* 0x000fc0000383ffff */
[----:B------:R-:W-:-:S00]  /*04f0*/  NOP ;  /* 0x0000000000007918 */ /* 0x000fc00000000000 */
        /* <DEDUP_REMOVED lines=8> */
.L_x_4:


//--------------------- .nv.shared.reserved.0     --------------------------
	.section	.nv.shared.reserved.0,"aw",@nobits
	.weak		__nv_reservedSMEM_offset_0_alias
	.size		__nv_reservedSMEM_offset_0_alias, 0, 64
	.other		__nv_reservedSMEM_offset_0_alias,@"STO_CUDA_RESERVED_SHARED STV_DEFAULT"
__nv_reservedSMEM_offset_0_alias:
	.zero		0
	.zero		64


//--------------------- .nv.constant0._Z4scanPfS_ --------------------------
	.section	.nv.constant0._Z4scanPfS_,"a",@progbits
	.sectionflags	@""
	.align	4
.nv.constant0._Z4scanPfS_:
	.zero		912


//--------------------- SYMBOLS --------------------------

	.type		.nv.reservedSmem.offset0,@object
	.size		.nv.reservedSmem.offset0,0x4
